//
// Generated by NVIDIA NVVM Compiler
//
// Compiler Build ID: CL-36424714
// Cuda compilation tools, release 13.0, V13.0.88
// Based on NVVM 20.0.0
//

.version 9.0
.target sm_100
.address_size 64

	// .globl	_Z27AnIsotropic_Unit_Cuda_BlockPPfS_PiS1_iiifS_

.visible .entry _Z27AnIsotropic_Unit_Cuda_BlockPPfS_PiS1_iiifS_(
	.param .u64 .ptr .align 1 _Z27AnIsotropic_Unit_Cuda_BlockPPfS_PiS1_iiifS__param_0,
	.param .u64 .ptr .align 1 _Z27AnIsotropic_Unit_Cuda_BlockPPfS_PiS1_iiifS__param_1,
	.param .u64 .ptr .align 1 _Z27AnIsotropic_Unit_Cuda_BlockPPfS_PiS1_iiifS__param_2,
	.param .u64 .ptr .align 1 _Z27AnIsotropic_Unit_Cuda_BlockPPfS_PiS1_iiifS__param_3,
	.param .u32 _Z27AnIsotropic_Unit_Cuda_BlockPPfS_PiS1_iiifS__param_4,
	.param .u32 _Z27AnIsotropic_Unit_Cuda_BlockPPfS_PiS1_iiifS__param_5,
	.param .u32 _Z27AnIsotropic_Unit_Cuda_BlockPPfS_PiS1_iiifS__param_6,
	.param .f32 _Z27AnIsotropic_Unit_Cuda_BlockPPfS_PiS1_iiifS__param_7,
	.param .u64 .ptr .align 1 _Z27AnIsotropic_Unit_Cuda_BlockPPfS_PiS1_iiifS__param_8
)
{


	ret;

}


// ===== COMPILED SASS (sm_100) =====

	.target	sm_100

	.elftype	@"ET_EXEC"


//--------------------- .note.nv.tkinfo           --------------------------
	.section	.note.nv.tkinfo,"",@"SHT_NOTE"
	.sectionflags	@"SHF_NOTE_NV_TKINFO"
	.tkinfo
        /*0018*/ 	.word	0x00000002
        /*0030*/ 	.string	""
        /*0030*/ 	.string	"ptxas"
        /*0030*/ 	.string	"Cuda compilation tools, release 13.0, V13.0.88"
        /*0030*/ 	.string	"Build cuda_13.0.r13.0/compiler.36424714_0"
        /*0030*/ 	.string	"-arch sm_100 -m 64 "



//--------------------- .note.nv.cuinfo           --------------------------
	.section	.note.nv.cuinfo,"",@"SHT_NOTE"
	.sectionflags	@"SHF_NOTE_NV_CUINFO"
        /*0018*/ 	.short	0x0002
        /*001a*/ 	.short	0x0064
        /*001c*/ 	.short	0x0082
	.zero		2


//--------------------- .nv.info                  --------------------------
	.section	.nv.info,"",@"SHT_CUDA_INFO"
	.align	4


	//----- nvinfo : EIATTR_REGCOUNT
	.align		4
        /*0000*/ 	.byte	0x04, 0x2f
        /*0002*/ 	.short	(.L_1 - .L_0)
	.align		4
.L_0:
        /*0004*/ 	.word	index@(_Z27AnIsotropic_Unit_Cuda_BlockPPfS_PiS1_iiifS_)
        /*0008*/ 	.word	0x00000004


	//----- nvinfo : EIATTR_FRAME_SIZE
	.align		4
.L_1:
        /*000c*/ 	.byte	0x04, 0x11
        /*000e*/ 	.short	(.L_3 - .L_2)
	.align		4
.L_2:
        /*0010*/ 	.word	index@(_Z27AnIsotropic_Unit_Cuda_BlockPPfS_PiS1_iiifS_)
        /*0014*/ 	.word	0x00000000


	//----- nvinfo : EIATTR_MIN_STACK_SIZE
	.align		4
.L_3:
        /*0018*/ 	.byte	0x04, 0x12
        /*001a*/ 	.short	(.L_5 - .L_4)
	.align		4
.L_4:
        /*001c*/ 	.word	index@(_Z27AnIsotropic_Unit_Cuda_BlockPPfS_PiS1_iiifS_)
        /*0020*/ 	.word	0x00000000
.L_5:


//--------------------- .nv.compat                --------------------------
	.section	.nv.compat,"",@"SHT_CUDA_COMPAT_INFO"
	.align	4
        /*0000*/ 	.byte	0x02, 0x09, 0x00, 0x00, 0x02, 0x02, 0x01, 0x00, 0x02, 0x05, 0x05, 0x00, 0x03, 0x07, 0x01, 0x01
        /*0010*/ 	.byte	0x02, 0x03, 0x00, 0x00, 0x02, 0x06, 0x01, 0x00, 0x04, 0x0b, 0x08, 0x00, 0x09, 0x00, 0x00, 0x00
        /*0020*/ 	.byte	0x00, 0x00, 0x00, 0x00


//--------------------- .nv.info._Z27AnIsotropic_Unit_Cuda_BlockPPfS_PiS1_iiifS_ --------------------------
	.section	.nv.info._Z27AnIsotropic_Unit_Cuda_BlockPPfS_PiS1_iiifS_,"",@"SHT_CUDA_INFO"
	.sectionflags	@""
	.align	4


	//----- nvinfo : EIATTR_CUDA_API_VERSION
	.align		4
        /*0000*/ 	.byte	0x04, 0x37
        /*0002*/ 	.short	(.L_7 - .L_6)
.L_6:
        /*0004*/ 	.word	0x00000082


	//----- nvinfo : EIATTR_KPARAM_INFO
	.align		4
.L_7:
        /*0008*/ 	.byte	0x04, 0x17
        /*000a*/ 	.short	(.L_9 - .L_8)
.L_8:
        /*000c*/ 	.word	0x00000000
        /*0010*/ 	.short	0x0008
        /*0012*/ 	.short	0x0030
        /*0014*/ 	.byte	0x00, 0xf5, 0x21, 0x00


	//----- nvinfo : EIATTR_KPARAM_INFO
	.align		4
.L_9:
        /*0018*/ 	.byte	0x04, 0x17
        /*001a*/ 	.short	(.L_11 - .L_10)
.L_10:
        /*001c*/ 	.word	0x00000000
        /*0020*/ 	.short	0x0007
        /*0022*/ 	.short	0x002c
        /*0024*/ 	.byte	0x00, 0xf0, 0x11, 0x00


	//----- nvinfo : EIATTR_KPARAM_INFO
	.align		4
.L_11:
        /*0028*/ 	.byte	0x04, 0x17
        /*002a*/ 	.short	(.L_13 - .L_12)
.L_12:
        /*002c*/ 	.word	0x00000000
        /*0030*/ 	.short	0x0006
        /*0032*/ 	.short	0x0028
        /*0034*/ 	.byte	0x00, 0xf0, 0x11, 0x00


	//----- nvinfo : EIATTR_KPARAM_INFO
	.align		4
.L_13:
        /*0038*/ 	.byte	0x04, 0x17
        /*003a*/ 	.short	(.L_15 - .L_14)
.L_14:
        /*003c*/ 	.word	0x00000000
        /*0040*/ 	.short	0x0005
        /*0042*/ 	.short	0x0024
        /*0044*/ 	.byte	0x00, 0xf0, 0x11, 0x00


	//----- nvinfo : EIATTR_KPARAM_INFO
	.align		4
.L_15:
        /*0048*/ 	.byte	0x04, 0x17
        /*004a*/ 	.short	(.L_17 - .L_16)
.L_16:
        /*004c*/ 	.word	0x00000000
        /*0050*/ 	.short	0x0004
        /*0052*/ 	.short	0x0020
        /*0054*/ 	.byte	0x00, 0xf0, 0x11, 0x00


	//----- nvinfo : EIATTR_KPARAM_INFO
	.align		4
.L_17:
        /*0058*/ 	.byte	0x04, 0x17
        /*005a*/ 	.short	(.L_19 - .L_18)
.L_18:
        /*005c*/ 	.word	0x00000000
        /*0060*/ 	.short	0x0003
        /*0062*/ 	.short	0x0018
        /*0064*/ 	.byte	0x00, 0xf5, 0x21, 0x00


	//----- nvinfo : EIATTR_KPARAM_INFO
	.align		4
.L_19:
        /*0068*/ 	.byte	0x04, 0x17
        /*006a*/ 	.short	(.L_21 - .L_20)
.L_20:
        /*006c*/ 	.word	0x00000000
        /*0070*/ 	.short	0x0002
        /*0072*/ 	.short	0x0010
        /*0074*/ 	.byte	0x00, 0xf5, 0x21, 0x00


	//----- nvinfo : EIATTR_KPARAM_INFO
	.align		4
.L_21:
        /*0078*/ 	.byte	0x04, 0x17
        /*007a*/ 	.short	(.L_23 - .L_22)
.L_22:
        /*007c*/ 	.word	0x00000000
        /*0080*/ 	.short	0x0001
        /*0082*/ 	.short	0x0008
        /*0084*/ 	.byte	0x00, 0xf5, 0x21, 0x00


	//----- nvinfo : EIATTR_KPARAM_INFO
	.align		4
.L_23:
        /*0088*/ 	.byte	0x04, 0x17
        /*008a*/ 	.short	(.L_25 - .L_24)
.L_24:
        /*008c*/ 	.word	0x00000000
        /*0090*/ 	.short	0x0000
        /*0092*/ 	.short	0x0000
        /*0094*/ 	.byte	0x00, 0xf5, 0x21, 0x00


	//----- nvinfo : EIATTR_SPARSE_MMA_MASK
	.align		4
.L_25:
        /*0098*/ 	.byte	0x03, 0x50
        /*009a*/ 	.short	0x0000


	//----- nvinfo : EIATTR_MAXREG_COUNT
	.align		4
        /*009c*/ 	.byte	0x03, 0x1b
        /*009e*/ 	.short	0x00ff


	//----- nvinfo : EIATTR_MERCURY_ISA_VERSION
	.align		4
        /*00a0*/ 	.byte	0x03, 0x5f
        /*00a2*/ 	.short	0x0101


	//----- nvinfo : EIATTR_VRC_CTA_INIT_COUNT
	.align		4
        /*00a4*/ 	.byte	0x02, 0x4a
	.zero		1
	.zero		1


	//----- nvinfo : EIATTR_EXIT_INSTR_OFFSETS
	.align		4
        /*00a8*/ 	.byte	0x04, 0x1c
        /*00aa*/ 	.short	(.L_27 - .L_26)


	//   ....[0]....
.L_26:
        /*00ac*/ 	.word	0x00000010


	//----- nvinfo : EIATTR_CBANK_PARAM_SIZE
	.align		4
.L_27:
        /*00b0*/ 	.byte	0x03, 0x19
        /*00b2*/ 	.short	0x0038


	//----- nvinfo : EIATTR_PARAM_CBANK
	.align		4
        /*00b4*/ 	.byte	0x04, 0x0a
        /*00b6*/ 	.short	(.L_29 - .L_28)
	.align		4
.L_28:
        /*00b8*/ 	.word	index@(.nv.constant0._Z27AnIsotropic_Unit_Cuda_BlockPPfS_PiS1_iiifS_)
        /*00bc*/ 	.short	0x0380
        /*00be*/ 	.short	0x0038


	//----- nvinfo : EIATTR_SW_WAR
	.align		4
.L_29:
        /*00c0*/ 	.byte	0x04, 0x36
        /*00c2*/ 	.short	(.L_31 - .L_30)
.L_30:
        /*00c4*/ 	.word	0x00000008
.L_31:


//--------------------- .nv.callgraph             --------------------------
	.section	.nv.callgraph,"",@"SHT_CUDA_CALLGRAPH"
	.align	4
	.sectionentsize	8
	.align		4
        /*0000*/ 	.word	0x00000000
	.align		4
        /*0004*/ 	.word	0xffffffff
	.align		4
        /*0008*/ 	.word	0x00000000
	.align		4
        /*000c*/ 	.word	0xfffffffe
	.align		4
        /*0010*/ 	.word	0x00000000
	.align		4
        /*0014*/ 	.word	0xfffffffd
	.align		4
        /*0018*/ 	.word	0x00000000
	.align		4
        /*001c*/ 	.word	0xfffffffc


//--------------------- .text._Z27AnIsotropic_Unit_Cuda_BlockPPfS_PiS1_iiifS_ --------------------------
	.section	.text._Z27AnIsotropic_Unit_Cuda_BlockPPfS_PiS1_iiifS_,"ax",@progbits
	.align	128
        .global         _Z27AnIsotropic_Unit_Cuda_BlockPPfS_PiS1_iiifS_
        .type           _Z27AnIsotropic_Unit_Cuda_BlockPPfS_PiS1_iiifS_,@function
        .size           _Z27AnIsotropic_Unit_Cuda_BlockPPfS_PiS1_iiifS_,(.L_x_1 - _Z27AnIsotropic_Unit_Cuda_BlockPPfS_PiS1_iiifS_)
        .other          _Z27AnIsotropic_Unit_Cuda_BlockPPfS_PiS1_iiifS_,@"STO_CUDA_ENTRY STV_DEFAULT"
_Z27AnIsotropic_Unit_Cuda_BlockPPfS_PiS1_iiifS_:
.text._Z27AnIsotropic_Unit_Cuda_BlockPPfS_PiS1_iiifS_:
[----:B------:R-:W-:Y:S01]  /*0000*/  LDC R1, c[0x0][0x37c] ;  /* 0x0000df00ff017b82 */ /* 0x000fe20000000800 */
[----:B------:R-:W-:Y:S05]  /*0010*/  EXIT ;  /* 0x000000000000794d */ /* 0x000fea0003800000 */
.L_x_0:
[----:B------:R-:W-:-:S00]  /*0020*/  BRA `(.L_x_0) ;  /* 0xfffffffc00fc7947 */ /* 0x000fc0000383ffff */
[----:B------:R-:W-:-:S00]  /*0030*/  NOP ;  /* 0x0000000000007918 */ /* 0x000fc00000000000 */
        /* <DEDUP_REMOVED lines=12> */
.L_x_1:


//--------------------- .nv.shared.reserved.0     --------------------------
	.section	.nv.shared.reserved.0,"aw",@nobits
	.weak		__nv_reservedSMEM_offset_0_alias
	.size		__nv_reservedSMEM_offset_0_alias, 0, 64
	.other		__nv_reservedSMEM_offset_0_alias,@"STO_CUDA_RESERVED_SHARED STV_DEFAULT"
__nv_reservedSMEM_offset_0_alias:
	.zero		0
	.zero		64


//--------------------- .nv.constant0._Z27AnIsotropic_Unit_Cuda_BlockPPfS_PiS1_iiifS_ --------------------------
	.section	.nv.constant0._Z27AnIsotropic_Unit_Cuda_BlockPPfS_PiS1_iiifS_,"a",@progbits
	.sectionflags	@""
	.align	4
.nv.constant0._Z27AnIsotropic_Unit_Cuda_BlockPPfS_PiS1_iiifS_:
	.zero		952


//--------------------- SYMBOLS --------------------------

	.type		.nv.reservedSmem.offset0,@object
	.size		.nv.reservedSmem.offset0,0x4
